//
// Generated by NVIDIA NVVM Compiler
//
// Compiler Build ID: CL-36424714
// Cuda compilation tools, release 13.0, V13.0.88
// Based on NVVM 20.0.0
//

.version 9.0
.target sm_100
.address_size 64

	// .globl	_Z20inclusive_scan_naivePii
.extern .shared .align 16 .b8 shared_mem[];

.visible .entry _Z20inclusive_scan_naivePii(
	.param .u64 .ptr .align 1 _Z20inclusive_scan_naivePii_param_0,
	.param .u32 _Z20inclusive_scan_naivePii_param_1
)
{
	.reg .pred 	%p<5>;
	.reg .b32 	%r<14>;
	.reg .b64 	%rd<7>;

	ld.param.u64 	%rd3, [_Z20inclusive_scan_naivePii_param_0];
	ld.param.u32 	%r4, [_Z20inclusive_scan_naivePii_param_1];
	cvta.to.global.u64 	%rd1, %rd3;
	mov.u32 	%r5, %tid.x;
	mov.u32 	%r6, %ntid.x;
	mov.u32 	%r7, %ctaid.x;
	mad.lo.s32 	%r1, %r6, %r7, %r5;
	setp.ge.s32 	%p1, %r1, %r4;
	setp.lt.s32 	%p2, %r1, 1;
	or.pred  	%p3, %p1, %p2;
	@%p3 bra 	$L__BB0_3;
	mul.wide.u32 	%rd4, %r1, 4;
	add.s64 	%rd2, %rd1, %rd4;
	mov.b32 	%r13, 1;
$L__BB0_2:
	sub.s32 	%r9, %r1, %r13;
	mul.wide.s32 	%rd5, %r9, 4;
	add.s64 	%rd6, %rd1, %rd5;
	ld.global.u32 	%r10, [%rd6];
	ld.global.u32 	%r11, [%rd2];
	add.s32 	%r12, %r11, %r10;
	st.global.u32 	[%rd2], %r12;
	bar.sync 	0;
	shl.b32 	%r13, %r13, 1;
	setp.le.s32 	%p4, %r13, %r1;
	@%p4 bra 	$L__BB0_2;
$L__BB0_3:
	ret;

}
	// .globl	_Z18inclusive_scan_prePiS_i
.visible .entry _Z18inclusive_scan_prePiS_i(
	.param .u64 .ptr .align 1 _Z18inclusive_scan_prePiS_i_param_0,
	.param .u64 .ptr .align 1 _Z18inclusive_scan_prePiS_i_param_1,
	.param .u32 _Z18inclusive_scan_prePiS_i_param_2
)
{
	.reg .pred 	%p<9>;
	.reg .b32 	%r<49>;
	.reg .b64 	%rd<9>;

	ld.param.u64 	%rd2, [_Z18inclusive_scan_prePiS_i_param_0];
	ld.param.u64 	%rd3, [_Z18inclusive_scan_prePiS_i_param_1];
	ld.param.u32 	%r15, [_Z18inclusive_scan_prePiS_i_param_2];
	mov.u32 	%r1, %tid.x;
	mov.u32 	%r2, %ntid.x;
	mov.u32 	%r3, %ctaid.x;
	mad.lo.s32 	%r4, %r2, %r3, %r1;
	setp.ge.s32 	%p1, %r4, %r15;
	@%p1 bra 	$L__BB1_13;
	cvta.to.global.u64 	%rd4, %rd2;
	mul.wide.s32 	%rd5, %r4, 4;
	add.s64 	%rd1, %rd4, %rd5;
	ld.global.u32 	%r16, [%rd1];
	shl.b32 	%r17, %r1, 2;
	mov.u32 	%r18, shared_mem;
	add.s32 	%r5, %r18, %r17;
	st.shared.u32 	[%r5], %r16;
	bar.sync 	0;
	setp.lt.u32 	%p2, %r2, 2;
	@%p2 bra 	$L__BB1_6;
	shl.b32 	%r20, %r1, 1;
	add.s32 	%r6, %r20, 2;
	mov.b32 	%r47, 1;
$L__BB1_3:
	mul.lo.s32 	%r8, %r6, %r47;
	add.s32 	%r21, %r8, -1;
	setp.ge.u32 	%p3, %r21, %r2;
	@%p3 bra 	$L__BB1_5;
	sub.s32 	%r22, %r8, %r47;
	shl.b32 	%r23, %r22, 2;
	add.s32 	%r25, %r18, %r23;
	ld.shared.u32 	%r26, [%r25+-4];
	shl.b32 	%r27, %r47, 2;
	add.s32 	%r28, %r25, %r27;
	ld.shared.u32 	%r29, [%r28+-4];
	add.s32 	%r30, %r29, %r26;
	st.shared.u32 	[%r28+-4], %r30;
$L__BB1_5:
	bar.sync 	0;
	shl.b32 	%r47, %r47, 1;
	setp.lt.u32 	%p4, %r47, %r2;
	@%p4 bra 	$L__BB1_3;
$L__BB1_6:
	setp.lt.u32 	%p5, %r2, 4;
	@%p5 bra 	$L__BB1_11;
	shr.u32 	%r48, %r2, 2;
	shl.b32 	%r31, %r1, 1;
	add.s32 	%r11, %r31, 2;
$L__BB1_8:
	mul.lo.s32 	%r13, %r11, %r48;
	add.s32 	%r32, %r13, %r48;
	add.s32 	%r33, %r32, -1;
	setp.ge.u32 	%p6, %r33, %r2;
	@%p6 bra 	$L__BB1_10;
	shl.b32 	%r34, %r13, 2;
	add.s32 	%r36, %r18, %r34;
	ld.shared.u32 	%r37, [%r36+-4];
	shl.b32 	%r38, %r48, 2;
	add.s32 	%r39, %r36, %r38;
	ld.shared.u32 	%r40, [%r39+-4];
	add.s32 	%r41, %r40, %r37;
	st.shared.u32 	[%r39+-4], %r41;
$L__BB1_10:
	bar.sync 	0;
	shr.u32 	%r14, %r48, 1;
	setp.gt.u32 	%p7, %r48, 1;
	mov.u32 	%r48, %r14;
	@%p7 bra 	$L__BB1_8;
$L__BB1_11:
	ld.shared.u32 	%r42, [%r5];
	st.global.u32 	[%rd1], %r42;
	setp.ne.s32 	%p8, %r1, 0;
	@%p8 bra 	$L__BB1_13;
	shl.b32 	%r43, %r2, 2;
	add.s32 	%r45, %r18, %r43;
	ld.shared.u32 	%r46, [%r45+-4];
	cvta.to.global.u64 	%rd6, %rd3;
	mul.wide.u32 	%rd7, %r3, 4;
	add.s64 	%rd8, %rd6, %rd7;
	st.global.u32 	[%rd8], %r46;
$L__BB1_13:
	ret;

}
	// .globl	_Z19inclusive_scan_smemPii
.visible .entry _Z19inclusive_scan_smemPii(
	.param .u64 .ptr .align 1 _Z19inclusive_scan_smemPii_param_0,
	.param .u32 _Z19inclusive_scan_smemPii_param_1
)
{
	.reg .pred 	%p<4>;
	.reg .b32 	%r<19>;
	.reg .b64 	%rd<5>;

	ld.param.u64 	%rd2, [_Z19inclusive_scan_smemPii_param_0];
	ld.param.u32 	%r5, [_Z19inclusive_scan_smemPii_param_1];
	mov.u32 	%r1, %tid.x;
	setp.ge.s32 	%p1, %r1, %r5;
	@%p1 bra 	$L__BB2_5;
	cvta.to.global.u64 	%rd3, %rd2;
	mul.wide.u32 	%rd4, %r1, 4;
	add.s64 	%rd1, %rd3, %rd4;
	ld.global.u32 	%r6, [%rd1];
	shl.b32 	%r7, %r1, 2;
	mov.u32 	%r8, shared_mem;
	add.s32 	%r2, %r8, %r7;
	st.shared.u32 	[%r2], %r6;
	bar.sync 	0;
	setp.eq.s32 	%p2, %r1, 0;
	@%p2 bra 	$L__BB2_4;
	mov.b32 	%r18, 1;
$L__BB2_3:
	sub.s32 	%r10, %r1, %r18;
	shl.b32 	%r11, %r10, 2;
	add.s32 	%r13, %r8, %r11;
	ld.shared.u32 	%r14, [%r13];
	ld.shared.u32 	%r15, [%r2];
	add.s32 	%r16, %r15, %r14;
	st.shared.u32 	[%r2], %r16;
	bar.sync 	0;
	shl.b32 	%r18, %r18, 1;
	setp.le.u32 	%p3, %r18, %r1;
	@%p3 bra 	$L__BB2_3;
$L__BB2_4:
	ld.shared.u32 	%r17, [%r2];
	st.global.u32 	[%rd1], %r17;
$L__BB2_5:
	ret;

}
	// .globl	_Z19inclusive_scan_postPiS_i
.visible .entry _Z19inclusive_scan_postPiS_i(
	.param .u64 .ptr .align 1 _Z19inclusive_scan_postPiS_i_param_0,
	.param .u64 .ptr .align 1 _Z19inclusive_scan_postPiS_i_param_1,
	.param .u32 _Z19inclusive_scan_postPiS_i_param_2
)
{
	.reg .pred 	%p<4>;
	.reg .b32 	%r<10>;
	.reg .b64 	%rd<9>;

	ld.param.u64 	%rd1, [_Z19inclusive_scan_postPiS_i_param_0];
	ld.param.u64 	%rd2, [_Z19inclusive_scan_postPiS_i_param_1];
	ld.param.u32 	%r3, [_Z19inclusive_scan_postPiS_i_param_2];
	mov.u32 	%r4, %tid.x;
	mov.u32 	%r5, %ntid.x;
	mov.u32 	%r1, %ctaid.x;
	mad.lo.s32 	%r2, %r5, %r1, %r4;
	setp.ge.s32 	%p1, %r2, %r3;
	setp.eq.s32 	%p2, %r1, 0;
	or.pred  	%p3, %p2, %p1;
	@%p3 bra 	$L__BB3_2;
	cvta.to.global.u64 	%rd3, %rd2;
	cvta.to.global.u64 	%rd4, %rd1;
	add.s32 	%r6, %r1, -1;
	mul.wide.u32 	%rd5, %r6, 4;
	add.s64 	%rd6, %rd3, %rd5;
	ld.global.u32 	%r7, [%rd6];
	mul.wide.s32 	%rd7, %r2, 4;
	add.s64 	%rd8, %rd4, %rd7;
	ld.global.u32 	%r8, [%rd8];
	add.s32 	%r9, %r8, %r7;
	st.global.u32 	[%rd8], %r9;
$L__BB3_2:
	ret;

}


// ===== COMPILED SASS (sm_100) =====

	.target	sm_100

	.elftype	@"ET_EXEC"


//--------------------- .note.nv.tkinfo           --------------------------
	.section	.note.nv.tkinfo,"",@"SHT_NOTE"
	.sectionflags	@"SHF_NOTE_NV_TKINFO"
	.tkinfo
        /*0018*/ 	.word	0x00000002
        /*0030*/ 	.string	""
        /*0030*/ 	.string	"ptxas"
        /*0030*/ 	.string	"Cuda compilation tools, release 13.0, V13.0.88"
        /*0030*/ 	.string	"Build cuda_13.0.r13.0/compiler.36424714_0"
        /*0030*/ 	.string	"-arch sm_100 -m 64 "



//--------------------- .note.nv.cuinfo           --------------------------
	.section	.note.nv.cuinfo,"",@"SHT_NOTE"
	.sectionflags	@"SHF_NOTE_NV_CUINFO"
        /*0018*/ 	.short	0x0002
        /*001a*/ 	.short	0x0064
        /*001c*/ 	.short	0x0082
	.zero		2


//--------------------- .nv.info                  --------------------------
	.section	.nv.info,"",@"SHT_CUDA_INFO"
	.align	4


	//----- nvinfo : EIATTR_REGCOUNT
	.align		4
        /*0000*/ 	.byte	0x04, 0x2f
        /*0002*/ 	.short	(.L_1 - .L_0)
	.align		4
.L_0:
        /*0004*/ 	.word	index@(_Z20inclusive_scan_naivePii)
        /*0008*/ 	.word	0x0000000e


	//----- nvinfo : EIATTR_FRAME_SIZE
	.align		4
.L_1:
        /*000c*/ 	.byte	0x04, 0x11
        /*000e*/ 	.short	(.L_3 - .L_2)
	.align		4
.L_2:
        /*0010*/ 	.word	index@(_Z20inclusive_scan_naivePii)
        /*0014*/ 	.word	0x00000000


	//----- nvinfo : EIATTR_REGCOUNT
	.align		4
.L_3:
        /*0018*/ 	.byte	0x04, 0x2f
        /*001a*/ 	.short	(.L_5 - .L_4)
	.align		4
.L_4:
        /*001c*/ 	.word	index@(_Z18inclusive_scan_prePiS_i)
        /*0020*/ 	.word	0x00000010


	//----- nvinfo : EIATTR_FRAME_SIZE
	.align		4
.L_5:
        /*0024*/ 	.byte	0x04, 0x11
        /*0026*/ 	.short	(.L_7 - .L_6)
	.align		4
.L_6:
        /*0028*/ 	.word	index@(_Z18inclusive_scan_prePiS_i)
        /*002c*/ 	.word	0x00000000


	//----- nvinfo : EIATTR_REGCOUNT
	.align		4
.L_7:
        /*0030*/ 	.byte	0x04, 0x2f
        /*0032*/ 	.short	(.L_9 - .L_8)
	.align		4
.L_8:
        /*0034*/ 	.word	index@(_Z19inclusive_scan_smemPii)
        /*0038*/ 	.word	0x0000000c


	//----- nvinfo : EIATTR_FRAME_SIZE
	.align		4
.L_9:
        /*003c*/ 	.byte	0x04, 0x11
        /*003e*/ 	.short	(.L_11 - .L_10)
	.align		4
.L_10:
        /*0040*/ 	.word	index@(_Z19inclusive_scan_smemPii)
        /*0044*/ 	.word	0x00000000


	//----- nvinfo : EIATTR_REGCOUNT
	.align		4
.L_11:
        /*0048*/ 	.byte	0x04, 0x2f
        /*004a*/ 	.short	(.L_13 - .L_12)
	.align		4
.L_12:
        /*004c*/ 	.word	index@(_Z19inclusive_scan_postPiS_i)
        /*0050*/ 	.word	0x0000000c


	//----- nvinfo : EIATTR_FRAME_SIZE
	.align		4
.L_13:
        /*0054*/ 	.byte	0x04, 0x11
        /*0056*/ 	.short	(.L_15 - .L_14)
	.align		4
.L_14:
        /*0058*/ 	.word	index@(_Z19inclusive_scan_postPiS_i)
        /*005c*/ 	.word	0x00000000


	//----- nvinfo : EIATTR_MIN_STACK_SIZE
	.align		4
.L_15:
        /*0060*/ 	.byte	0x04, 0x12
        /*0062*/ 	.short	(.L_17 - .L_16)
	.align		4
.L_16:
        /*0064*/ 	.word	index@(_Z19inclusive_scan_postPiS_i)
        /*0068*/ 	.word	0x00000000


	//----- nvinfo : EIATTR_MIN_STACK_SIZE
	.align		4
.L_17:
        /*006c*/ 	.byte	0x04, 0x12
        /*006e*/ 	.short	(.L_19 - .L_18)
	.align		4
.L_18:
        /*0070*/ 	.word	index@(_Z19inclusive_scan_smemPii)
        /*0074*/ 	.word	0x00000000


	//----- nvinfo : EIATTR_MIN_STACK_SIZE
	.align		4
.L_19:
        /*0078*/ 	.byte	0x04, 0x12
        /*007a*/ 	.short	(.L_21 - .L_20)
	.align		4
.L_20:
        /*007c*/ 	.word	index@(_Z18inclusive_scan_prePiS_i)
        /*0080*/ 	.word	0x00000000


	//----- nvinfo : EIATTR_MIN_STACK_SIZE
	.align		4
.L_21:
        /*0084*/ 	.byte	0x04, 0x12
        /*0086*/ 	.short	(.L_23 - .L_22)
	.align		4
.L_22:
        /*0088*/ 	.word	index@(_Z20inclusive_scan_naivePii)
        /*008c*/ 	.word	0x00000000
.L_23:


//--------------------- .nv.compat                --------------------------
	.section	.nv.compat,"",@"SHT_CUDA_COMPAT_INFO"
	.align	4
        /*0000*/ 	.byte	0x02, 0x09, 0x00, 0x00, 0x02, 0x02, 0x01, 0x00, 0x02, 0x05, 0x05, 0x00, 0x03, 0x07, 0x01, 0x01
        /*0010*/ 	.byte	0x02, 0x03, 0x00, 0x00, 0x02, 0x06, 0x01, 0x00, 0x04, 0x0b, 0x08, 0x00, 0x09, 0x00, 0x00, 0x00
        /*0020*/ 	.byte	0x00, 0x00, 0x00, 0x00


//--------------------- .nv.info._Z19inclusive_scan_postPiS_i --------------------------
	.section	.nv.info._Z19inclusive_scan_postPiS_i,"",@"SHT_CUDA_INFO"
	.sectionflags	@""
	.align	4


	//----- nvinfo : EIATTR_CUDA_API_VERSION
	.align		4
        /*0000*/ 	.byte	0x04, 0x37
        /*0002*/ 	.short	(.L_25 - .L_24)
.L_24:
        /*0004*/ 	.word	0x00000082


	//----- nvinfo : EIATTR_KPARAM_INFO
	.align		4
.L_25:
        /*0008*/ 	.byte	0x04, 0x17
        /*000a*/ 	.short	(.L_27 - .L_26)
.L_26:
        /*000c*/ 	.word	0x00000000
        /*0010*/ 	.short	0x0002
        /*0012*/ 	.short	0x0010
        /*0014*/ 	.byte	0x00, 0xf0, 0x11, 0x00


	//----- nvinfo : EIATTR_KPARAM_INFO
	.align		4
.L_27:
        /*0018*/ 	.byte	0x04, 0x17
        /*001a*/ 	.short	(.L_29 - .L_28)
.L_28:
        /*001c*/ 	.word	0x00000000
        /*0020*/ 	.short	0x0001
        /*0022*/ 	.short	0x0008
        /*0024*/ 	.byte	0x00, 0xf5, 0x21, 0x00


	//----- nvinfo : EIATTR_KPARAM_INFO
	.align		4
.L_29:
        /*0028*/ 	.byte	0x04, 0x17
        /*002a*/ 	.short	(.L_31 - .L_30)
.L_30:
        /*002c*/ 	.word	0x00000000
        /*0030*/ 	.short	0x0000
        /*0032*/ 	.short	0x0000
        /*0034*/ 	.byte	0x00, 0xf5, 0x21, 0x00


	//----- nvinfo : EIATTR_SPARSE_MMA_MASK
	.align		4
.L_31:
        /*0038*/ 	.byte	0x03, 0x50
        /*003a*/ 	.short	0x0000


	//----- nvinfo : EIATTR_MAXREG_COUNT
	.align		4
        /*003c*/ 	.byte	0x03, 0x1b
        /*003e*/ 	.short	0x00ff


	//----- nvinfo : EIATTR_MERCURY_ISA_VERSION
	.align		4
        /*0040*/ 	.byte	0x03, 0x5f
        /*0042*/ 	.short	0x0101


	//----- nvinfo : EIATTR_VRC_CTA_INIT_COUNT
	.align		4
        /*0044*/ 	.byte	0x02, 0x4a
	.zero		1
	.zero		1


	//----- nvinfo : EIATTR_EXIT_INSTR_OFFSETS
	.align		4
        /*0048*/ 	.byte	0x04, 0x1c
        /*004a*/ 	.short	(.L_33 - .L_32)


	//   ....[0]....
.L_32:
        /*004c*/ 	.word	0x00000080


	//   ....[1]....
        /*0050*/ 	.word	0x00000130


	//----- nvinfo : EIATTR_CBANK_PARAM_SIZE
	.align		4
.L_33:
        /*0054*/ 	.byte	0x03, 0x19
        /*0056*/ 	.short	0x0014


	//----- nvinfo : EIATTR_PARAM_CBANK
	.align		4
        /*0058*/ 	.byte	0x04, 0x0a
        /*005a*/ 	.short	(.L_35 - .L_34)
	.align		4
.L_34:
        /*005c*/ 	.word	index@(.nv.constant0._Z19inclusive_scan_postPiS_i)
        /*0060*/ 	.short	0x0380
        /*0062*/ 	.short	0x0014


	//----- nvinfo : EIATTR_SW_WAR
	.align		4
.L_35:
        /*0064*/ 	.byte	0x04, 0x36
        /*0066*/ 	.short	(.L_37 - .L_36)
.L_36:
        /*0068*/ 	.word	0x00000008
.L_37:


//--------------------- .nv.info._Z19inclusive_scan_smemPii --------------------------
	.section	.nv.info._Z19inclusive_scan_smemPii,"",@"SHT_CUDA_INFO"
	.sectionflags	@""
	.align	4


	//----- nvinfo : EIATTR_CUDA_API_VERSION
	.align		4
        /*0000*/ 	.byte	0x04, 0x37
        /*0002*/ 	.short	(.L_39 - .L_38)
.L_38:
        /*0004*/ 	.word	0x00000082


	//----- nvinfo : EIATTR_KPARAM_INFO
	.align		4
.L_39:
        /*0008*/ 	.byte	0x04, 0x17
        /*000a*/ 	.short	(.L_41 - .L_40)
.L_40:
        /*000c*/ 	.word	0x00000000
        /*0010*/ 	.short	0x0001
        /*0012*/ 	.short	0x0008
        /*0014*/ 	.byte	0x00, 0xf0, 0x11, 0x00


	//----- nvinfo : EIATTR_KPARAM_INFO
	.align		4
.L_41:
        /*0018*/ 	.byte	0x04, 0x17
        /*001a*/ 	.short	(.L_43 - .L_42)
.L_42:
        /*001c*/ 	.word	0x00000000
        /*0020*/ 	.short	0x0000
        /*0022*/ 	.short	0x0000
        /*0024*/ 	.byte	0x00, 0xf5, 0x21, 0x00


	//----- nvinfo : EIATTR_SPARSE_MMA_MASK
	.align		4
.L_43:
        /*0028*/ 	.byte	0x03, 0x50
        /*002a*/ 	.short	0x0000


	//----- nvinfo : EIATTR_MAXREG_COUNT
	.align		4
        /*002c*/ 	.byte	0x03, 0x1b
        /*002e*/ 	.short	0x00ff


	//----- nvinfo : EIATTR_NUM_BARRIERS
	.align		4
        /*0030*/ 	.byte	0x02, 0x4c
        /*0032*/ 	.byte	0x01
	.zero		1


	//----- nvinfo : EIATTR_MERCURY_ISA_VERSION
	.align		4
        /*0034*/ 	.byte	0x03, 0x5f
        /*0036*/ 	.short	0x0101


	//----- nvinfo : EIATTR_VRC_CTA_INIT_COUNT
	.align		4
        /*0038*/ 	.byte	0x02, 0x4a
	.zero		1
	.zero		1


	//----- nvinfo : EIATTR_EXIT_INSTR_OFFSETS
	.align		4
        /*003c*/ 	.byte	0x04, 0x1c
        /*003e*/ 	.short	(.L_45 - .L_44)


	//   ....[0]....
.L_44:
        /*0040*/ 	.word	0x00000040


	//   ....[1]....
        /*0044*/ 	.word	0x000001f0


	//----- nvinfo : EIATTR_CRS_STACK_SIZE
	.align		4
.L_45:
        /*0048*/ 	.byte	0x04, 0x1e
        /*004a*/ 	.short	(.L_47 - .L_46)
.L_46:
        /*004c*/ 	.word	0x00000000


	//----- nvinfo : EIATTR_CBANK_PARAM_SIZE
	.align		4
.L_47:
        /*0050*/ 	.byte	0x03, 0x19
        /*0052*/ 	.short	0x000c


	//----- nvinfo : EIATTR_PARAM_CBANK
	.align		4
        /*0054*/ 	.byte	0x04, 0x0a
        /*0056*/ 	.short	(.L_49 - .L_48)
	.align		4
.L_48:
        /*0058*/ 	.word	index@(.nv.constant0._Z19inclusive_scan_smemPii)
        /*005c*/ 	.short	0x0380
        /*005e*/ 	.short	0x000c


	//----- nvinfo : EIATTR_SW_WAR
	.align		4
.L_49:
        /*0060*/ 	.byte	0x04, 0x36
        /*0062*/ 	.short	(.L_51 - .L_50)
.L_50:
        /*0064*/ 	.word	0x00000008
.L_51:


//--------------------- .nv.info._Z18inclusive_scan_prePiS_i --------------------------
	.section	.nv.info._Z18inclusive_scan_prePiS_i,"",@"SHT_CUDA_INFO"
	.sectionflags	@""
	.align	4


	//----- nvinfo : EIATTR_CUDA_API_VERSION
	.align		4
        /*0000*/ 	.byte	0x04, 0x37
        /*0002*/ 	.short	(.L_53 - .L_52)
.L_52:
        /*0004*/ 	.word	0x00000082


	//----- nvinfo : EIATTR_KPARAM_INFO
	.align		4
.L_53:
        /*0008*/ 	.byte	0x04, 0x17
        /*000a*/ 	.short	(.L_55 - .L_54)
.L_54:
        /*000c*/ 	.word	0x00000000
        /*0010*/ 	.short	0x0002
        /*0012*/ 	.short	0x0010
        /*0014*/ 	.byte	0x00, 0xf0, 0x11, 0x00


	//----- nvinfo : EIATTR_KPARAM_INFO
	.align		4
.L_55:
        /*0018*/ 	.byte	0x04, 0x17
        /*001a*/ 	.short	(.L_57 - .L_56)
.L_56:
        /*001c*/ 	.word	0x00000000
        /*0020*/ 	.short	0x0001
        /*0022*/ 	.short	0x0008
        /*0024*/ 	.byte	0x00, 0xf5, 0x21, 0x00


	//----- nvinfo : EIATTR_KPARAM_INFO
	.align		4
.L_57:
        /*0028*/ 	.byte	0x04, 0x17
        /*002a*/ 	.short	(.L_59 - .L_58)
.L_58:
        /*002c*/ 	.word	0x00000000
        /*0030*/ 	.short	0x0000
        /*0032*/ 	.short	0x0000
        /*0034*/ 	.byte	0x00, 0xf5, 0x21, 0x00


	//----- nvinfo : EIATTR_SPARSE_MMA_MASK
	.align		4
.L_59:
        /*0038*/ 	.byte	0x03, 0x50
        /*003a*/ 	.short	0x0000


	//----- nvinfo : EIATTR_MAXREG_COUNT
	.align		4
        /*003c*/ 	.byte	0x03, 0x1b
        /*003e*/ 	.short	0x00ff


	//----- nvinfo : EIATTR_NUM_BARRIERS
	.align		4
        /*0040*/ 	.byte	0x02, 0x4c
        /*0042*/ 	.byte	0x01
	.zero		1


	//----- nvinfo : EIATTR_MERCURY_ISA_VERSION
	.align		4
        /*0044*/ 	.byte	0x03, 0x5f
        /*0046*/ 	.short	0x0101


	//----- nvinfo : EIATTR_VRC_CTA_INIT_COUNT
	.align		4
        /*0048*/ 	.byte	0x02, 0x4a
	.zero		1
	.zero		1


	//----- nvinfo : EIATTR_EXIT_INSTR_OFFSETS
	.align		4
        /*004c*/ 	.byte	0x04, 0x1c
        /*004e*/ 	.short	(.L_61 - .L_60)


	//   ....[0]....
.L_60:
        /*0050*/ 	.word	0x00000070


	//   ....[1]....
        /*0054*/ 	.word	0x00000390


	//   ....[2]....
        /*0058*/ 	.word	0x000003f0


	//----- nvinfo : EIATTR_CBANK_PARAM_SIZE
	.align		4
.L_61:
        /*005c*/ 	.byte	0x03, 0x19
        /*005e*/ 	.short	0x0014


	//----- nvinfo : EIATTR_PARAM_CBANK
	.align		4
        /*0060*/ 	.byte	0x04, 0x0a
        /*0062*/ 	.short	(.L_63 - .L_62)
	.align		4
.L_62:
        /*0064*/ 	.word	index@(.nv.constant0._Z18inclusive_scan_prePiS_i)
        /*0068*/ 	.short	0x0380
        /*006a*/ 	.short	0x0014


	//----- nvinfo : EIATTR_SW_WAR
	.align		4
.L_63:
        /*006c*/ 	.byte	0x04, 0x36
        /*006e*/ 	.short	(.L_65 - .L_64)
.L_64:
        /*0070*/ 	.word	0x00000008
.L_65:


//--------------------- .nv.info._Z20inclusive_scan_naivePii --------------------------
	.section	.nv.info._Z20inclusive_scan_naivePii,"",@"SHT_CUDA_INFO"
	.sectionflags	@""
	.align	4


	//----- nvinfo : EIATTR_CUDA_API_VERSION
	.align		4
        /*0000*/ 	.byte	0x04, 0x37
        /*0002*/ 	.short	(.L_67 - .L_66)
.L_66:
        /*0004*/ 	.word	0x00000082


	//----- nvinfo : EIATTR_KPARAM_INFO
	.align		4
.L_67:
        /*0008*/ 	.byte	0x04, 0x17
        /*000a*/ 	.short	(.L_69 - .L_68)
.L_68:
        /*000c*/ 	.word	0x00000000
        /*0010*/ 	.short	0x0001
        /*0012*/ 	.short	0x0008
        /*0014*/ 	.byte	0x00, 0xf0, 0x11, 0x00


	//----- nvinfo : EIATTR_KPARAM_INFO
	.align		4
.L_69:
        /*0018*/ 	.byte	0x04, 0x17
        /*001a*/ 	.short	(.L_71 - .L_70)
.L_70:
        /*001c*/ 	.word	0x00000000
        /*0020*/ 	.short	0x0000
        /*0022*/ 	.short	0x0000
        /*0024*/ 	.byte	0x00, 0xf5, 0x21, 0x00


	//----- nvinfo : EIATTR_SPARSE_MMA_MASK
	.align		4
.L_71:
        /*0028*/ 	.byte	0x03, 0x50
        /*002a*/ 	.short	0x0000


	//----- nvinfo : EIATTR_MAXREG_COUNT
	.align		4
        /*002c*/ 	.byte	0x03, 0x1b
        /*002e*/ 	.short	0x00ff


	//----- nvinfo : EIATTR_NUM_BARRIERS
	.align		4
        /*0030*/ 	.byte	0x02, 0x4c
        /*0032*/ 	.byte	0x01
	.zero		1


	//----- nvinfo : EIATTR_MERCURY_ISA_VERSION
	.align		4
        /*0034*/ 	.byte	0x03, 0x5f
        /*0036*/ 	.short	0x0101


	//----- nvinfo : EIATTR_VRC_CTA_INIT_COUNT
	.align		4
        /*0038*/ 	.byte	0x02, 0x4a
	.zero		1
	.zero		1


	//----- nvinfo : EIATTR_EXIT_INSTR_OFFSETS
	.align		4
        /*003c*/ 	.byte	0x04, 0x1c
        /*003e*/ 	.short	(.L_73 - .L_72)


	//   ....[0]....
.L_72:
        /*0040*/ 	.word	0x00000080


	//   ....[1]....
        /*0044*/ 	.word	0x00000180


	//----- nvinfo : EIATTR_CRS_STACK_SIZE
	.align		4
.L_73:
        /*0048*/ 	.byte	0x04, 0x1e
        /*004a*/ 	.short	(.L_75 - .L_74)
.L_74:
        /*004c*/ 	.word	0x00000000


	//----- nvinfo : EIATTR_CBANK_PARAM_SIZE
	.align		4
.L_75:
        /*0050*/ 	.byte	0x03, 0x19
        /*0052*/ 	.short	0x000c


	//----- nvinfo : EIATTR_PARAM_CBANK
	.align		4
        /*0054*/ 	.byte	0x04, 0x0a
        /*0056*/ 	.short	(.L_77 - .L_76)
	.align		4
.L_76:
        /*0058*/ 	.word	index@(.nv.constant0._Z20inclusive_scan_naivePii)
        /*005c*/ 	.short	0x0380
        /*005e*/ 	.short	0x000c


	//----- nvinfo : EIATTR_SW_WAR
	.align		4
.L_77:
        /*0060*/ 	.byte	0x04, 0x36
        /*0062*/ 	.short	(.L_79 - .L_78)
.L_78:
        /*0064*/ 	.word	0x00000008
.L_79:


//--------------------- .nv.callgraph             --------------------------
	.section	.nv.callgraph,"",@"SHT_CUDA_CALLGRAPH"
	.align	4
	.sectionentsize	8
	.align		4
        /*0000*/ 	.word	0x00000000
	.align		4
        /*0004*/ 	.word	0xffffffff
	.align		4
        /*0008*/ 	.word	0x00000000
	.align		4
        /*000c*/ 	.word	0xfffffffe
	.align		4
        /*0010*/ 	.word	0x00000000
	.align		4
        /*0014*/ 	.word	0xfffffffd
	.align		4
        /*0018*/ 	.word	0x00000000
	.align		4
        /*001c*/ 	.word	0xfffffffc


//--------------------- .text._Z19inclusive_scan_postPiS_i --------------------------
	.section	.text._Z19inclusive_scan_postPiS_i,"ax",@progbits
	.align	128
        .global         _Z19inclusive_scan_postPiS_i
        .type           _Z19inclusive_scan_postPiS_i,@function
        .size           _Z19inclusive_scan_postPiS_i,(.L_x_11 - _Z19inclusive_scan_postPiS_i)
        .other          _Z19inclusive_scan_postPiS_i,@"STO_CUDA_ENTRY STV_DEFAULT"
_Z19inclusive_scan_postPiS_i:
.text._Z19inclusive_scan_postPiS_i:
[----:B------:R-:W-:Y:S01]  /*0000*/  LDC R1, c[0x0][0x37c] ;  /* 0x0000df00ff017b82 */ /* 0x000fe20000000800 */
[----:B------:R-:W0:Y:S01]  /*0010*/  S2R R7, SR_TID.X ;  /* 0x0000000000077919 */ /* 0x000e220000002100 */
[----:B------:R-:W0:Y:S01]  /*0020*/  LDCU UR4, c[0x0][0x360] ;  /* 0x00006c00ff0477ac */ /* 0x000e220008000800 */
[----:B------:R-:W0:Y:S01]  /*0030*/  S2R R0, SR_CTAID.X ;  /* 0x0000000000007919 */ /* 0x000e220000002500 */
[----:B------:R-:W1:Y:S01]  /*0040*/  LDCU UR5, c[0x0][0x390] ;  /* 0x00007200ff0577ac */ /* 0x000e620008000800 */
[----:B0-----:R-:W-:-:S05]  /*0050*/  IMAD R7, R0, UR4, R7 ;  /* 0x0000000400077c24 */ /* 0x001fca000f8e0207 */
[----:B-1----:R-:W-:-:S04]  /*0060*/  ISETP.GE.AND P0, PT, R7, UR5, PT ;  /* 0x0000000507007c0c */ /* 0x002fc8000bf06270 */
[----:B------:R-:W-:-:S13]  /*0070*/  ISETP.EQ.OR P0, PT, R0, RZ, P0 ;  /* 0x000000ff0000720c */ /* 0x000fda0000702670 */
[----:B------:R-:W-:Y:S05]  /*0080*/  @P0 EXIT ;  /* 0x000000000000094d */ /* 0x000fea0003800000 */
[----:B------:R-:W0:Y:S01]  /*0090*/  LDC.64 R2, c[0x0][0x388] ;  /* 0x0000e200ff027b82 */ /* 0x000e220000000a00 */
[----:B------:R-:W1:Y:S01]  /*00a0*/  LDCU.64 UR4, c[0x0][0x358] ;  /* 0x00006b00ff0477ac */ /* 0x000e620008000a00 */
[----:B------:R-:W-:-:S06]  /*00b0*/  IADD3 R9, PT, PT, R0, -0x1, RZ ;  /* 0xffffffff00097810 */ /* 0x000fcc0007ffe0ff */
[----:B------:R-:W2:Y:S01]  /*00c0*/  LDC.64 R4, c[0x0][0x380] ;  /* 0x0000e000ff047b82 */ /* 0x000ea20000000a00 */
[----:B0-----:R-:W-:-:S06]  /*00d0*/  IMAD.WIDE.U32 R2, R9, 0x4, R2 ;  /* 0x0000000409027825 */ /* 0x001fcc00078e0002 */
[----:B-1----:R-:W3:Y:S01]  /*00e0*/  LDG.E R2, desc[UR4][R2.64] ;  /* 0x0000000402027981 */ /* 0x002ee2000c1e1900 */
[----:B--2---:R-:W-:-:S05]  /*00f0*/  IMAD.WIDE R4, R7, 0x4, R4 ;  /* 0x0000000407047825 */ /* 0x004fca00078e0204 */
[----:B------:R-:W3:Y:S02]  /*0100*/  LDG.E R7, desc[UR4][R4.64] ;  /* 0x0000000404077981 */ /* 0x000ee4000c1e1900 */
[----:B---3--:R-:W-:-:S05]  /*0110*/  IADD3 R7, PT, PT, R2, R7, RZ ;  /* 0x0000000702077210 */ /* 0x008fca0007ffe0ff */
[----:B------:R-:W-:Y:S01]  /*0120*/  STG.E desc[UR4][R4.64], R7 ;  /* 0x0000000704007986 */ /* 0x000fe2000c101904 */
[----:B------:R-:W-:Y:S05]  /*0130*/  EXIT ;  /* 0x000000000000794d */ /* 0x000fea0003800000 */
.L_x_0:
[----:B------:R-:W-:-:S00]  /*0140*/  BRA `(.L_x_0) ;  /* 0xfffffffc00fc7947 */ /* 0x000fc0000383ffff */
[----:B------:R-:W-:-:S00]  /*0150*/  NOP ;  /* 0x0000000000007918 */ /* 0x000fc00000000000 */
        /* <DEDUP_REMOVED lines=10> */
.L_x_11:


//--------------------- .text._Z19inclusive_scan_smemPii --------------------------
	.section	.text._Z19inclusive_scan_smemPii,"ax",@progbits
	.align	128
        .global         _Z19inclusive_scan_smemPii
        .type           _Z19inclusive_scan_smemPii,@function
        .size           _Z19inclusive_scan_smemPii,(.L_x_12 - _Z19inclusive_scan_smemPii)
        .other          _Z19inclusive_scan_smemPii,@"STO_CUDA_ENTRY STV_DEFAULT"
_Z19inclusive_scan_smemPii:
.text._Z19inclusive_scan_smemPii:
[----:B------:R-:W-:Y:S01]  /*0000*/  LDC R1, c[0x0][0x37c] ;  /* 0x0000df00ff017b82 */ /* 0x000fe20000000800 */
[----:B------:R-:W0:Y:S01]  /*0010*/  S2R R9, SR_TID.X ;  /* 0x0000000000097919 */ /* 0x000e220000002100 */
[----:B------:R-:W0:Y:S02]  /*0020*/  LDCU UR4, c[0x0][0x388] ;  /* 0x00007100ff0477ac */ /* 0x000e240008000800 */
[----:B0-----:R-:W-:-:S13]  /*0030*/  ISETP.GE.AND P0, PT, R9, UR4, PT ;  /* 0x0000000409007c0c */ /* 0x001fda000bf06270 */
[----:B------:R-:W-:Y:S05]  /*0040*/  @P0 EXIT ;  /* 0x000000000000094d */ /* 0x000fea0003800000 */
[----:B------:R-:W0:Y:S01]  /*0050*/  LDC.64 R2, c[0x0][0x380] ;  /* 0x0000e000ff027b82 */ /* 0x000e220000000a00 */
[----:B------:R-:W1:Y:S01]  /*0060*/  LDCU.64 UR6, c[0x0][0x358] ;  /* 0x00006b00ff0677ac */ /* 0x000e620008000a00 */
[----:B0-----:R-:W-:-:S05]  /*0070*/  IMAD.WIDE.U32 R2, R9, 0x4, R2 ;  /* 0x0000000409027825 */ /* 0x001fca00078e0002 */
[----:B-1----:R-:W2:Y:S01]  /*0080*/  LDG.E R0, desc[UR6][R2.64] ;  /* 0x0000000602007981 */ /* 0x002ea2000c1e1900 */
[----:B------:R-:W0:Y:S01]  /*0090*/  S2UR UR5, SR_CgaCtaId ;  /* 0x00000000000579c3 */ /* 0x000e220000008800 */
[----:B------:R-:W-:Y:S01]  /*00a0*/  UMOV UR4, 0x400 ;  /* 0x0000040000047882 */ /* 0x000fe20000000000 */
[----:B------:R-:W-:Y:S01]  /*00b0*/  ISETP.NE.AND P0, PT, R9, RZ, PT ;  /* 0x000000ff0900720c */ /* 0x000fe20003f05270 */
[----:B0-----:R-:W-:-:S06]  /*00c0*/  ULEA UR4, UR5, UR4, 0x18 ;  /* 0x0000000405047291 */ /* 0x001fcc000f8ec0ff */
[----:B------:R-:W-:-:S05]  /*00d0*/  LEA R5, R9, UR4, 0x2 ;  /* 0x0000000409057c11 */ /* 0x000fca000f8e10ff */
[----:B--2---:R0:W-:Y:S01]  /*00e0*/  STS [R5], R0 ;  /* 0x0000000005007388 */ /* 0x0041e20000000800 */
[----:B------:R-:W-:Y:S06]  /*00f0*/  BAR.SYNC.DEFER_BLOCKING 0x0 ;  /* 0x0000000000007b1d */ /* 0x000fec0000010000 */
[----:B------:R-:W-:Y:S05]  /*0100*/  @!P0 BRA `(.L_x_1) ;  /* 0x0000000000308947 */ /* 0x000fea0003800000 */
[----:B0-----:R-:W-:-:S07]  /*0110*/  IMAD.MOV.U32 R0, RZ, RZ, 0x1 ;  /* 0x00000001ff007424 */ /* 0x001fce00078e00ff */
.L_x_2:
[----:B------:R-:W-:Y:S01]  /*0120*/  IMAD.IADD R4, R9, 0x1, -R0 ;  /* 0x0000000109047824 */ /* 0x000fe200078e0a00 */
[----:B------:R-:W-:Y:S01]  /*0130*/  LDS R7, [R5] ;  /* 0x0000000005077984 */ /* 0x000fe20000000800 */
[----:B------:R-:W-:Y:S01]  /*0140*/  IMAD.SHL.U32 R0, R0, 0x2, RZ ;  /* 0x0000000200007824 */ /* 0x000fe200078e00ff */
[----:B------:R-:W-:Y:S05]  /*0150*/  WARPSYNC.ALL ;  /* 0x0000000000007948 */ /* 0x000fea0003800000 */
[----:B------:R-:W-:Y:S02]  /*0160*/  LEA R4, R4, UR4, 0x2 ;  /* 0x0000000404047c11 */ /* 0x000fe4000f8e10ff */
[----:B------:R-:W-:-:S04]  /*0170*/  ISETP.GT.U32.AND P0, PT, R0, R9, PT ;  /* 0x000000090000720c */ /* 0x000fc80003f04070 */
[----:B------:R-:W0:Y:S02]  /*0180*/  LDS R4, [R4] ;  /* 0x0000000004047984 */ /* 0x000e240000000800 */
[----:B01----:R-:W-:-:S05]  /*0190*/  IMAD.IADD R6, R4, 0x1, R7 ;  /* 0x0000000104067824 */ /* 0x003fca00078e0207 */
[----:B------:R1:W-:Y:S01]  /*01a0*/  STS [R5], R6 ;  /* 0x0000000605007388 */ /* 0x0003e20000000800 */
[----:B------:R-:W-:Y:S06]  /*01b0*/  BAR.SYNC.DEFER_BLOCKING 0x0 ;  /* 0x0000000000007b1d */ /* 0x000fec0000010000 */
[----:B------:R-:W-:Y:S05]  /*01c0*/  @!P0 BRA `(.L_x_2) ;  /* 0xfffffffc00d48947 */ /* 0x000fea000383ffff */
.L_x_1:
[----:B01----:R-:W0:Y:S04]  /*01d0*/  LDS R5, [R5] ;  /* 0x0000000005057984 */ /* 0x003e280000000800 */
[----:B0-----:R-:W-:Y:S01]  /*01e0*/  STG.E desc[UR6][R2.64], R5 ;  /* 0x0000000502007986 */ /* 0x001fe2000c101906 */
[----:B------:R-:W-:Y:S05]  /*01f0*/  EXIT ;  /* 0x000000000000794d */ /* 0x000fea0003800000 */
.L_x_3:
        /* <DEDUP_REMOVED lines=16> */
.L_x_12:


//--------------------- .text._Z18inclusive_scan_prePiS_i --------------------------
	.section	.text._Z18inclusive_scan_prePiS_i,"ax",@progbits
	.align	128
        .global         _Z18inclusive_scan_prePiS_i
        .type           _Z18inclusive_scan_prePiS_i,@function
        .size           _Z18inclusive_scan_prePiS_i,(.L_x_13 - _Z18inclusive_scan_prePiS_i)
        .other          _Z18inclusive_scan_prePiS_i,@"STO_CUDA_ENTRY STV_DEFAULT"
_Z18inclusive_scan_prePiS_i:
.text._Z18inclusive_scan_prePiS_i:
[----:B------:R-:W-:Y:S01]  /*0000*/  LDC R1, c[0x0][0x37c] ;  /* 0x0000df00ff017b82 */ /* 0x000fe20000000800 */
[----:B------:R-:W0:Y:S01]  /*0010*/  S2R R5, SR_TID.X ;  /* 0x0000000000057919 */ /* 0x000e220000002100 */
[----:B------:R-:W0:Y:S01]  /*0020*/  LDCU UR8, c[0x0][0x360] ;  /* 0x00006c00ff0877ac */ /* 0x000e220008000800 */
[----:B------:R-:W0:Y:S01]  /*0030*/  S2R R0, SR_CTAID.X ;  /* 0x0000000000007919 */ /* 0x000e220000002500 */
[----:B------:R-:W1:Y:S01]  /*0040*/  LDCU UR4, c[0x0][0x390] ;  /* 0x00007200ff0477ac */ /* 0x000e620008000800 */
[----:B0-----:R-:W-:-:S05]  /*0050*/  IMAD R7, R0, UR8, R5 ;  /* 0x0000000800077c24 */ /* 0x001fca000f8e0205 */
[----:B-1----:R-:W-:-:S13]  /*0060*/  ISETP.GE.AND P0, PT, R7, UR4, PT ;  /* 0x0000000407007c0c */ /* 0x002fda000bf06270 */
[----:B------:R-:W-:Y:S05]  /*0070*/  @P0 EXIT ;  /* 0x000000000000094d */ /* 0x000fea0003800000 */
[----:B------:R-:W0:Y:S01]  /*0080*/  LDC.64 R2, c[0x0][0x380] ;  /* 0x0000e000ff027b82 */ /* 0x000e220000000a00 */
[----:B------:R-:W1:Y:S01]  /*0090*/  LDCU.64 UR6, c[0x0][0x358] ;  /* 0x00006b00ff0677ac */ /* 0x000e620008000a00 */
[----:B0-----:R-:W-:-:S05]  /*00a0*/  IMAD.WIDE R2, R7, 0x4, R2 ;  /* 0x0000000407027825 */ /* 0x001fca00078e0202 */
[----:B-1----:R-:W2:Y:S01]  /*00b0*/  LDG.E R4, desc[UR6][R2.64] ;  /* 0x0000000602047981 */ /* 0x002ea2000c1e1900 */
[----:B------:R-:W0:Y:S01]  /*00c0*/  S2UR UR5, SR_CgaCtaId ;  /* 0x00000000000579c3 */ /* 0x000e220000008800 */
[----:B------:R-:W-:Y:S01]  /*00d0*/  UMOV UR4, 0x400 ;  /* 0x0000040000047882 */ /* 0x000fe20000000000 */
[----:B------:R-:W-:Y:S02]  /*00e0*/  UISETP.GE.U32.AND UP0, UPT, UR8, 0x2, UPT ;  /* 0x000000020800788c */ /* 0x000fe4000bf06070 */
[----:B0-----:R-:W-:-:S06]  /*00f0*/  ULEA UR4, UR5, UR4, 0x18 ;  /* 0x0000000405047291 */ /* 0x001fcc000f8ec0ff */
[----:B------:R-:W-:-:S05]  /*0100*/  LEA R7, R5, UR4, 0x2 ;  /* 0x0000000405077c11 */ /* 0x000fca000f8e10ff */
[----:B--2---:R0:W-:Y:S01]  /*0110*/  STS [R7], R4 ;  /* 0x0000000407007388 */ /* 0x0041e20000000800 */
[----:B------:R-:W-:Y:S06]  /*0120*/  BAR.SYNC.DEFER_BLOCKING 0x0 ;  /* 0x0000000000007b1d */ /* 0x000fec0000010000 */
[----:B------:R-:W-:Y:S05]  /*0130*/  BRA.U !UP0, `(.L_x_4) ;  /* 0x0000000108407547 */ /* 0x000fea000b800000 */
[----:B0-----:R-:W-:Y:S01]  /*0140*/  LEA R4, R5, 0x2, 0x1 ;  /* 0x0000000205047811 */ /* 0x001fe200078e08ff */
[----:B------:R-:W-:-:S07]  /*0150*/  IMAD.MOV.U32 R9, RZ, RZ, 0x1 ;  /* 0x00000001ff097424 */ /* 0x000fce00078e00ff */
.L_x_5:
[----:B------:R-:W-:-:S04]  /*0160*/  IMAD R6, R4, R9, RZ ;  /* 0x0000000904067224 */ /* 0x000fc800078e02ff */
[----:B------:R-:W-:-:S05]  /*0170*/  VIADD R8, R6, 0xffffffff ;  /* 0xffffffff06087836 */ /* 0x000fca0000000000 */
[----:B------:R-:W-:-:S13]  /*0180*/  ISETP.GE.U32.AND P0, PT, R8, UR8, PT ;  /* 0x0000000808007c0c */ /* 0x000fda000bf06070 */
[----:B------:R-:W-:-:S05]  /*0190*/  @!P0 IMAD.IADD R6, R6, 0x1, -R9 ;  /* 0x0000000106068824 */ /* 0x000fca00078e0a09 */
[----:B------:R-:W-:-:S05]  /*01a0*/  @!P0 LEA R6, R6, UR4, 0x2 ;  /* 0x0000000406068c11 */ /* 0x000fca000f8e10ff */
[C---:B------:R-:W-:Y:S02]  /*01b0*/  @!P0 IMAD R8, R9.reuse, 0x4, R6 ;  /* 0x0000000409088824 */ /* 0x040fe400078e0206 */
[----:B------:R-:W-:Y:S01]  /*01c0*/  @!P0 LDS R6, [R6+-0x4] ;  /* 0xfffffc0006068984 */ /* 0x000fe20000000800 */
[----:B------:R-:W-:-:S03]  /*01d0*/  IMAD.SHL.U32 R9, R9, 0x2, RZ ;  /* 0x0000000209097824 */ /* 0x000fc600078e00ff */
[----:B------:R-:W0:Y:S02]  /*01e0*/  @!P0 LDS R11, [R8+-0x4] ;  /* 0xfffffc00080b8984 */ /* 0x000e240000000800 */
[----:B0-----:R-:W-:-:S05]  /*01f0*/  @!P0 IADD3 R11, PT, PT, R6, R11, RZ ;  /* 0x0000000b060b8210 */ /* 0x001fca0007ffe0ff */
[----:B------:R1:W-:Y:S01]  /*0200*/  @!P0 STS [R8+-0x4], R11 ;  /* 0xfffffc0b08008388 */ /* 0x0003e20000000800 */
[----:B------:R-:W-:Y:S01]  /*0210*/  BAR.SYNC.DEFER_BLOCKING 0x0 ;  /* 0x0000000000007b1d */ /* 0x000fe20000010000 */
[----:B------:R-:W-:-:S13]  /*0220*/  ISETP.GE.U32.AND P0, PT, R9, UR8, PT ;  /* 0x0000000809007c0c */ /* 0x000fda000bf06070 */
[----:B-1----:R-:W-:Y:S05]  /*0230*/  @!P0 BRA `(.L_x_5) ;  /* 0xfffffffc00c88947 */ /* 0x002fea000383ffff */
.L_x_4:
[----:B------:R-:W-:-:S09]  /*0240*/  UISETP.GE.U32.AND UP0, UPT, UR8, 0x4, UPT ;  /* 0x000000040800788c */ /* 0x000fd2000bf06070 */
[----:B------:R-:W-:Y:S05]  /*0250*/  BRA.U !UP0, `(.L_x_6) ;  /* 0x0000000108407547 */ /* 0x000fea000b800000 */
[----:B------:R-:W-:Y:S01]  /*0260*/  USHF.R.U32.HI UR5, URZ, 0x2, UR8 ;  /* 0x00000002ff057899 */ /* 0x000fe20008011608 */
[----:B------:R-:W-:-:S05]  /*0270*/  LEA R13, R5, 0x2, 0x1 ;  /* 0x00000002050d7811 */ /* 0x000fca00078e08ff */
[----:B0-----:R-:W-:-:S07]  /*0280*/  IMAD.U32 R4, RZ, RZ, UR5 ;  /* 0x00000005ff047e24 */ /* 0x001fce000f8e00ff */
.L_x_7:
[----:B------:R-:W-:-:S05]  /*0290*/  IMAD R9, R13, R4, RZ ;  /* 0x000000040d097224 */ /* 0x000fca00078e02ff */
[----:B------:R-:W-:-:S04]  /*02a0*/  IADD3 R6, PT, PT, R9, -0x1, R4 ;  /* 0xffffffff09067810 */ /* 0x000fc80007ffe004 */
[----:B------:R-:W-:-:S13]  /*02b0*/  ISETP.GE.U32.AND P0, PT, R6, UR8, PT ;  /* 0x0000000806007c0c */ /* 0x000fda000bf06070 */
[----:B------:R-:W-:-:S04]  /*02c0*/  @!P0 LEA R9, R9, UR4, 0x2 ;  /* 0x0000000409098c11 */ /* 0x000fc8000f8e10ff */
[----:B------:R-:W-:Y:S02]  /*02d0*/  @!P0 LEA R6, R4, R9, 0x2 ;  /* 0x0000000904068211 */ /* 0x000fe400078e10ff */
[----:B------:R-:W-:Y:S04]  /*02e0*/  @!P0 LDS R9, [R9+-0x4] ;  /* 0xfffffc0009098984 */ /* 0x000fe80000000800 */
[----:B------:R-:W0:Y:S02]  /*02f0*/  @!P0 LDS R8, [R6+-0x4] ;  /* 0xfffffc0006088984 */ /* 0x000e240000000800 */
[----:B0-----:R-:W-:-:S05]  /*0300*/  @!P0 IMAD.IADD R11, R9, 0x1, R8 ;  /* 0x00000001090b8824 */ /* 0x001fca00078e0208 */
[----:B------:R1:W-:Y:S01]  /*0310*/  @!P0 STS [R6+-0x4], R11 ;  /* 0xfffffc0b06008388 */ /* 0x0003e20000000800 */
[----:B------:R-:W-:Y:S01]  /*0320*/  BAR.SYNC.DEFER_BLOCKING 0x0 ;  /* 0x0000000000007b1d */ /* 0x000fe20000010000 */
[----:B------:R-:W-:Y:S02]  /*0330*/  ISETP.GT.U32.AND P0, PT, R4, 0x1, PT ;  /* 0x000000010400780c */ /* 0x000fe40003f04070 */
[----:B------:R-:W-:-:S11]  /*0340*/  SHF.R.U32.HI R4, RZ, 0x1, R4 ;  /* 0x00000001ff047819 */ /* 0x000fd60000011604 */
[----:B-1----:R-:W-:Y:S05]  /*0350*/  @P0 BRA `(.L_x_7) ;  /* 0xfffffffc00cc0947 */ /* 0x002fea000383ffff */
.L_x_6:
[----:B0-----:R-:W0:Y:S01]  /*0360*/  LDS R7, [R7] ;  /* 0x0000000007077984 */ /* 0x001e220000000800 */
[----:B------:R-:W-:-:S03]  /*0370*/  ISETP.NE.AND P0, PT, R5, RZ, PT ;  /* 0x000000ff0500720c */ /* 0x000fc60003f05270 */
[----:B0-----:R0:W-:Y:S10]  /*0380*/  STG.E desc[UR6][R2.64], R7 ;  /* 0x0000000702007986 */ /* 0x0011f4000c101906 */
[----:B------:R-:W-:Y:S05]  /*0390*/  @P0 EXIT ;  /* 0x000000000000094d */ /* 0x000fea0003800000 */
[----:B------:R-:W-:Y:S01]  /*03a0*/  ULEA UR5, UR8, UR4, 0x2 ;  /* 0x0000000408057291 */ /* 0x000fe2000f8e10ff */
[----:B0-----:R-:W0:Y:S08]  /*03b0*/  LDC.64 R2, c[0x0][0x388] ;  /* 0x0000e200ff027b82 */ /* 0x001e300000000a00 */
[----:B------:R-:W1:Y:S01]  /*03c0*/  LDS R5, [UR5+-0x4] ;  /* 0xfffffc05ff057984 */ /* 0x000e620008000800 */
[----:B0-----:R-:W-:-:S05]  /*03d0*/  IMAD.WIDE.U32 R2, R0, 0x4, R2 ;  /* 0x0000000400027825 */ /* 0x001fca00078e0002 */
[----:B-1----:R-:W-:Y:S01]  /*03e0*/  STG.E desc[UR6][R2.64], R5 ;  /* 0x0000000502007986 */ /* 0x002fe2000c101906 */
[----:B------:R-:W-:Y:S05]  /*03f0*/  EXIT ;  /* 0x000000000000794d */ /* 0x000fea0003800000 */
.L_x_8:
        /* <DEDUP_REMOVED lines=16> */
.L_x_13:


//--------------------- .text._Z20inclusive_scan_naivePii --------------------------
	.section	.text._Z20inclusive_scan_naivePii,"ax",@progbits
	.align	128
        .global         _Z20inclusive_scan_naivePii
        .type           _Z20inclusive_scan_naivePii,@function
        .size           _Z20inclusive_scan_naivePii,(.L_x_14 - _Z20inclusive_scan_naivePii)
        .other          _Z20inclusive_scan_naivePii,@"STO_CUDA_ENTRY STV_DEFAULT"
_Z20inclusive_scan_naivePii:
.text._Z20inclusive_scan_naivePii:
[----:B------:R-:W-:Y:S01]  /*0000*/  LDC R1, c[0x0][0x37c] ;  /* 0x0000df00ff017b82 */ /* 0x000fe20000000800 */
[----:B------:R-:W0:Y:S01]  /*0010*/  S2R R9, SR_TID.X ;  /* 0x0000000000097919 */ /* 0x000e220000002100 */
[----:B------:R-:W0:Y:S01]  /*0020*/  LDCU UR4, c[0x0][0x360] ;  /* 0x00006c00ff0477ac */ /* 0x000e220008000800 */
[----:B------:R-:W0:Y:S01]  /*0030*/  S2R R0, SR_CTAID.X ;  /* 0x0000000000007919 */ /* 0x000e220000002500 */
[----:B------:R-:W1:Y:S01]  /*0040*/  LDCU UR5, c[0x0][0x388] ;  /* 0x00007100ff0577ac */ /* 0x000e620008000800 */
[----:B0-----:R-:W-:-:S05]  /*0050*/  IMAD R9, R0, UR4, R9 ;  /* 0x0000000400097c24 */ /* 0x001fca000f8e0209 */
[----:B------:R-:W-:-:S04]  /*0060*/  ISETP.GE.AND P0, PT, R9, 0x1, PT ;  /* 0x000000010900780c */ /* 0x000fc80003f06270 */
[----:B-1----:R-:W-:-:S13]  /*0070*/  ISETP.GE.OR P0, PT, R9, UR5, !P0 ;  /* 0x0000000509007c0c */ /* 0x002fda000c706670 */
[----:B------:R-:W-:Y:S05]  /*0080*/  @P0 EXIT ;  /* 0x000000000000094d */ /* 0x000fea0003800000 */
[----:B------:R-:W0:Y:S01]  /*0090*/  LDC.64 R6, c[0x0][0x380] ;  /* 0x0000e000ff067b82 */ /* 0x000e220000000a00 */
[----:B------:R-:W-:Y:S01]  /*00a0*/  IMAD.MOV.U32 R0, RZ, RZ, 0x1 ;  /* 0x00000001ff007424 */ /* 0x000fe200078e00ff */
[----:B------:R-:W1:Y:S02]  /*00b0*/  LDCU.64 UR4, c[0x0][0x358] ;  /* 0x00006b00ff0477ac */ /* 0x000e640008000a00 */
[----:B01----:R-:W-:-:S07]  /*00c0*/  IMAD.WIDE.U32 R2, R9, 0x4, R6 ;  /* 0x0000000409027825 */ /* 0x003fce00078e0006 */
.L_x_9:
[----:B------:R-:W-:Y:S01]  /*00d0*/  IMAD.IADD R5, R9, 0x1, -R0 ;  /* 0x0000000109057824 */ /* 0x000fe200078e0a00 */
[----:B0-----:R-:W2:Y:S03]  /*00e0*/  LDG.E R11, desc[UR4][R2.64] ;  /* 0x00000004020b7981 */ /* 0x001ea6000c1e1900 */
[----:B------:R-:W-:-:S06]  /*00f0*/  IMAD.WIDE R4, R5, 0x4, R6 ;  /* 0x0000000405047825 */ /* 0x000fcc00078e0206 */
[----:B------:R-:W2:Y:S01]  /*0100*/  LDG.E R4, desc[UR4][R4.64] ;  /* 0x0000000404047981 */ /* 0x000ea2000c1e1900 */
[----:B------:R-:W-:-:S04]  /*0110*/  SHF.L.U32 R0, R0, 0x1, RZ ;  /* 0x0000000100007819 */ /* 0x000fc800000006ff */
[----:B------:R-:W-:Y:S01]  /*0120*/  ISETP.GT.AND P0, PT, R0, R9, PT ;  /* 0x000000090000720c */ /* 0x000fe20003f04270 */
[----:B------:R-:W-:Y:S05]  /*0130*/  WARPSYNC.ALL ;  /* 0x0000000000007948 */ /* 0x000fea0003800000 */
[----:B--2---:R-:W-:-:S05]  /*0140*/  IADD3 R11, PT, PT, R4, R11, RZ ;  /* 0x0000000b040b7210 */ /* 0x004fca0007ffe0ff */
[----:B------:R0:W-:Y:S01]  /*0150*/  STG.E desc[UR4][R2.64], R11 ;  /* 0x0000000b02007986 */ /* 0x0001e2000c101904 */
[----:B------:R-:W-:Y:S06]  /*0160*/  BAR.SYNC.DEFER_BLOCKING 0x0 ;  /* 0x0000000000007b1d */ /* 0x000fec0000010000 */
[----:B------:R-:W-:Y:S05]  /*0170*/  @!P0 BRA `(.L_x_9) ;  /* 0xfffffffc00d48947 */ /* 0x000fea000383ffff */
[----:B------:R-:W-:Y:S05]  /*0180*/  EXIT ;  /* 0x000000000000794d */ /* 0x000fea0003800000 */
.L_x_10:
        /* <DEDUP_REMOVED lines=15> */
.L_x_14:


//--------------------- .nv.shared._Z19inclusive_scan_postPiS_i --------------------------
	.section	.nv.shared._Z19inclusive_scan_postPiS_i,"aw",@nobits
	.sectionflags	@""
	.align	16
	.zero		1024


//--------------------- .nv.shared.reserved.0     --------------------------
	.section	.nv.shared.reserved.0,"aw",@nobits
	.weak		__nv_reservedSMEM_offset_0_alias
	.size		__nv_reservedSMEM_offset_0_alias, 0, 64
	.other		__nv_reservedSMEM_offset_0_alias,@"STO_CUDA_RESERVED_SHARED STV_DEFAULT"
__nv_reservedSMEM_offset_0_alias:
	.zero		0
	.zero		64


//--------------------- .nv.shared._Z19inclusive_scan_smemPii --------------------------
	.section	.nv.shared._Z19inclusive_scan_smemPii,"aw",@nobits
	.sectionflags	@""
	.align	16
	.zero		1024


//--------------------- .nv.shared._Z18inclusive_scan_prePiS_i --------------------------
	.section	.nv.shared._Z18inclusive_scan_prePiS_i,"aw",@nobits
	.sectionflags	@""
	.align	16
	.zero		1024


//--------------------- .nv.shared._Z20inclusive_scan_naivePii --------------------------
	.section	.nv.shared._Z20inclusive_scan_naivePii,"aw",@nobits
	.sectionflags	@""
	.align	16
	.zero		1024


//--------------------- .nv.constant0._Z19inclusive_scan_postPiS_i --------------------------
	.section	.nv.constant0._Z19inclusive_scan_postPiS_i,"a",@progbits
	.sectionflags	@""
	.align	4
.nv.constant0._Z19inclusive_scan_postPiS_i:
	.zero		916


//--------------------- .nv.constant0._Z19inclusive_scan_smemPii --------------------------
	.section	.nv.constant0._Z19inclusive_scan_smemPii,"a",@progbits
	.sectionflags	@""
	.align	4
.nv.constant0._Z19inclusive_scan_smemPii:
	.zero		908


//--------------------- .nv.constant0._Z18inclusive_scan_prePiS_i --------------------------
	.section	.nv.constant0._Z18inclusive_scan_prePiS_i,"a",@progbits
	.sectionflags	@""
	.align	4
.nv.constant0._Z18inclusive_scan_prePiS_i:
	.zero		916


//--------------------- .nv.constant0._Z20inclusive_scan_naivePii --------------------------
	.section	.nv.constant0._Z20inclusive_scan_naivePii,"a",@progbits
	.sectionflags	@""
	.align	4
.nv.constant0._Z20inclusive_scan_naivePii:
	.zero		908


//--------------------- SYMBOLS --------------------------

	.type		.nv.reservedSmem.offset0,@object
	.size		.nv.reservedSmem.offset0,0x4
	.type		.nv.reservedSmem.cap,@object
	.size		.nv.reservedSmem.cap,0x4
